//
// Generated by NVIDIA NVVM Compiler
//
// Compiler Build ID: CL-36424714
// Cuda compilation tools, release 13.0, V13.0.88
// Based on NVVM 20.0.0
//

.version 9.0
.target sm_100
.address_size 64

	// .globl	_Z17parallel_for_loopv
.extern .func  (.param .b32 func_retval0) vprintf
(
	.param .b64 vprintf_param_0,
	.param .b64 vprintf_param_1
)
;
.global .align 1 .b8 $str[30] = {67, 117, 114, 114, 101, 110, 116, 32, 73, 116, 101, 114, 97, 116, 105, 111, 110, 32, 78, 117, 109, 98, 101, 114, 58, 32, 37, 100, 10};

.visible .entry _Z17parallel_for_loopv()
{
	.local .align 8 .b8 	__local_depot0[8];
	.reg .b64 	%SP;
	.reg .b64 	%SPL;
	.reg .b32 	%r<7>;
	.reg .b64 	%rd<5>;

	mov.u64 	%SPL, __local_depot0;
	cvta.local.u64 	%SP, %SPL;
	add.u64 	%rd1, %SP, 0;
	add.u64 	%rd2, %SPL, 0;
	mov.u32 	%r1, %ctaid.x;
	mov.u32 	%r2, %ntid.x;
	mov.u32 	%r3, %tid.x;
	mad.lo.s32 	%r4, %r1, %r2, %r3;
	st.local.u32 	[%rd2], %r4;
	mov.u64 	%rd3, $str;
	cvta.global.u64 	%rd4, %rd3;
	{ // callseq 0, 0
	.param .b64 param0;
	st.param.b64 	[param0], %rd4;
	.param .b64 param1;
	st.param.b64 	[param1], %rd1;
	.param .b32 retval0;
	call.uni (retval0), 
	vprintf, 
	(
	param0, 
	param1
	);
	ld.param.b32 	%r5, [retval0];
	} // callseq 0
	ret;

}


// ===== COMPILED SASS (sm_100) =====

	.target	sm_100

	.elftype	@"ET_EXEC"


//--------------------- .note.nv.tkinfo           --------------------------
	.section	.note.nv.tkinfo,"",@"SHT_NOTE"
	.sectionflags	@"SHF_NOTE_NV_TKINFO"
	.tkinfo
        /*0018*/ 	.word	0x00000002
        /*0030*/ 	.string	""
        /*0030*/ 	.string	"ptxas"
        /*0030*/ 	.string	"Cuda compilation tools, release 13.0, V13.0.88"
        /*0030*/ 	.string	"Build cuda_13.0.r13.0/compiler.36424714_0"
        /*0030*/ 	.string	"-arch sm_100 -m 64 "



//--------------------- .note.nv.cuinfo           --------------------------
	.section	.note.nv.cuinfo,"",@"SHT_NOTE"
	.sectionflags	@"SHF_NOTE_NV_CUINFO"
        /*0018*/ 	.short	0x0002
        /*001a*/ 	.short	0x0064
        /*001c*/ 	.short	0x0082
	.zero		2


//--------------------- .nv.info                  --------------------------
	.section	.nv.info,"",@"SHT_CUDA_INFO"
	.align	4


	//----- nvinfo : EIATTR_REGCOUNT
	.align		4
        /*0000*/ 	.byte	0x04, 0x2f
        /*0002*/ 	.short	(.L_2 - .L_1)
	.align		4
.L_1:
        /*0004*/ 	.word	index@(_Z17parallel_for_loopv)
        /*0008*/ 	.word	0x00000018


	//----- nvinfo : EIATTR_FRAME_SIZE
	.align		4
.L_2:
        /*000c*/ 	.byte	0x04, 0x11
        /*000e*/ 	.short	(.L_4 - .L_3)
	.align		4
.L_3:
        /*0010*/ 	.word	index@(_Z17parallel_for_loopv)
        /*0014*/ 	.word	0x00000008


	//----- nvinfo : EIATTR_MIN_STACK_SIZE
	.align		4
.L_4:
        /*0018*/ 	.byte	0x04, 0x12
        /*001a*/ 	.short	(.L_6 - .L_5)
	.align		4
.L_5:
        /*001c*/ 	.word	index@(_Z17parallel_for_loopv)
        /*0020*/ 	.word	0x00000008
.L_6:


//--------------------- .nv.compat                --------------------------
	.section	.nv.compat,"",@"SHT_CUDA_COMPAT_INFO"
	.align	4
        /*0000*/ 	.byte	0x02, 0x09, 0x00, 0x00, 0x02, 0x02, 0x01, 0x00, 0x02, 0x05, 0x05, 0x00, 0x03, 0x07, 0x01, 0x01
        /*0010*/ 	.byte	0x02, 0x03, 0x00, 0x00, 0x02, 0x06, 0x01, 0x00, 0x04, 0x0b, 0x08, 0x00, 0x09, 0x00, 0x00, 0x00
        /*0020*/ 	.byte	0x00, 0x00, 0x00, 0x00


//--------------------- .nv.info._Z17parallel_for_loopv --------------------------
	.section	.nv.info._Z17parallel_for_loopv,"",@"SHT_CUDA_INFO"
	.sectionflags	@""
	.align	4


	//----- nvinfo : EIATTR_CUDA_API_VERSION
	.align		4
        /*0000*/ 	.byte	0x04, 0x37
        /*0002*/ 	.short	(.L_8 - .L_7)
.L_7:
        /*0004*/ 	.word	0x00000082


	//----- nvinfo : EIATTR_SPARSE_MMA_MASK
	.align		4
.L_8:
        /*0008*/ 	.byte	0x03, 0x50
        /*000a*/ 	.short	0x0000


	//----- nvinfo : EIATTR_MAXREG_COUNT
	.align		4
        /*000c*/ 	.byte	0x03, 0x1b
        /*000e*/ 	.short	0x00ff


	//----- nvinfo : EIATTR_EXTERNS
	.align		4
        /*0010*/ 	.byte	0x04, 0x0f
        /*0012*/ 	.short	(.L_10 - .L_9)


	//   ....[0]....
	.align		4
.L_9:
        /*0014*/ 	.word	index@(vprintf)


	//----- nvinfo : EIATTR_MERCURY_ISA_VERSION
	.align		4
.L_10:
        /*0018*/ 	.byte	0x03, 0x5f
        /*001a*/ 	.short	0x0101


	//----- nvinfo : EIATTR_VRC_CTA_INIT_COUNT
	.align		4
        /*001c*/ 	.byte	0x02, 0x4a
	.zero		1
	.zero		1


	//----- nvinfo : EIATTR_SYSCALL_OFFSETS
	.align		4
        /*0020*/ 	.byte	0x04, 0x46
        /*0022*/ 	.short	(.L_12 - .L_11)


	//   ....[0]....
.L_11:
        /*0024*/ 	.word	0x00000110


	//----- nvinfo : EIATTR_EXIT_INSTR_OFFSETS
	.align		4
.L_12:
        /*0028*/ 	.byte	0x04, 0x1c
        /*002a*/ 	.short	(.L_14 - .L_13)


	//   ....[0]....
.L_13:
        /*002c*/ 	.word	0x00000120


	//----- nvinfo : EIATTR_SW_WAR
	.align		4
.L_14:
        /*0030*/ 	.byte	0x04, 0x36
        /*0032*/ 	.short	(.L_16 - .L_15)
.L_15:
        /*0034*/ 	.word	0x00000008
.L_16:


//--------------------- .nv.callgraph             --------------------------
	.section	.nv.callgraph,"",@"SHT_CUDA_CALLGRAPH"
	.align	4
	.sectionentsize	8
	.align		4
        /*0000*/ 	.word	0x00000000
	.align		4
        /*0004*/ 	.word	0xffffffff
	.align		4
        /*0008*/ 	.word	index@(_Z17parallel_for_loopv)
	.align		4
        /*000c*/ 	.word	index@(vprintf)
	.align		4
        /*0010*/ 	.word	0x00000000
	.align		4
        /*0014*/ 	.word	0xfffffffe
	.align		4
        /*0018*/ 	.word	0x00000000
	.align		4
        /*001c*/ 	.word	0xfffffffd
	.align		4
        /*0020*/ 	.word	0x00000000
	.align		4
        /*0024*/ 	.word	0xfffffffc


//--------------------- .nv.constant4             --------------------------
	.section	.nv.constant4,"a",@progbits
	.align	8
	.align		8
.nv.constant4:
        /*0000*/ 	.dword	vprintf
	.align		8
        /*0008*/ 	.dword	$str


//--------------------- .text._Z17parallel_for_loopv --------------------------
	.section	.text._Z17parallel_for_loopv,"ax",@progbits
	.align	128
        .global         _Z17parallel_for_loopv
        .type           _Z17parallel_for_loopv,@function
        .size           _Z17parallel_for_loopv,(.L_x_2 - _Z17parallel_for_loopv)
        .other          _Z17parallel_for_loopv,@"STO_CUDA_ENTRY STV_DEFAULT"
_Z17parallel_for_loopv:
.text._Z17parallel_for_loopv:
[----:B------:R-:W0:Y:S01]  /*0000*/  LDC R1, c[0x0][0x37c] ;  /* 0x0000df00ff017b82 */ /* 0x000e220000000800 */
[----:B------:R-:W1:Y:S01]  /*0010*/  S2R R3, SR_TID.X ;  /* 0x0000000000037919 */ /* 0x000e620000002100 */
[----:B------:R-:W2:Y:S06]  /*0020*/  LDCU UR5, c[0x0][0x2fc] ;  /* 0x00005f80ff0577ac */ /* 0x000eac0008000800 */
[----:B------:R-:W1:Y:S01]  /*0030*/  S2UR UR6, SR_CTAID.X ;  /* 0x00000000000679c3 */ /* 0x000e620000002500 */
[----:B------:R-:W-:Y:S01]  /*0040*/  MOV R2, 0x0 ;  /* 0x0000000000027802 */ /* 0x000fe20000000f00 */
[----:B0-----:R-:W-:Y:S01]  /*0050*/  VIADD R1, R1, 0xfffffff8 ;  /* 0xfffffff801017836 */ /* 0x001fe20000000000 */
[----:B------:R-:W0:Y:S05]  /*0060*/  LDCU UR4, c[0x0][0x2f8] ;  /* 0x00005f00ff0477ac */ /* 0x000e2a0008000800 */
[----:B------:R-:W1:Y:S01]  /*0070*/  LDC R0, c[0x0][0x360] ;  /* 0x0000d800ff007b82 */ /* 0x000e620000000800 */
[----:B0-----:R-:W-:-:S05]  /*0080*/  IADD3 R6, P0, PT, R1, UR4, RZ ;  /* 0x0000000401067c10 */ /* 0x001fca000ff1e0ff */
[----:B--2---:R-:W-:Y:S02]  /*0090*/  IMAD.X R7, RZ, RZ, UR5, P0 ;  /* 0x00000005ff077e24 */ /* 0x004fe400080e06ff */
[----:B-1----:R-:W-:Y:S01]  /*00a0*/  IMAD R0, R0, UR6, R3 ;  /* 0x0000000600007c24 */ /* 0x002fe2000f8e0203 */
[----:B------:R-:W0:Y:S01]  /*00b0*/  LDCU.64 UR6, c[0x4][0x8] ;  /* 0x01000100ff0677ac */ /* 0x000e220008000a00 */
[----:B------:R-:W1:Y:S03]  /*00c0*/  LDC.64 R2, c[0x4][R2] ;  /* 0x0100000002027b82 */ /* 0x000e660000000a00 */
[----:B------:R2:W-:Y:S01]  /*00d0*/  STL [R1], R0 ;  /* 0x0000000001007387 */ /* 0x0005e20000100800 */
[----:B0-----:R-:W-:Y:S01]  /*00e0*/  IMAD.U32 R4, RZ, RZ, UR6 ;  /* 0x00000006ff047e24 */ /* 0x001fe2000f8e00ff */
[----:B--2---:R-:W-:-:S07]  /*00f0*/  MOV R5, UR7 ;  /* 0x0000000700057c02 */ /* 0x004fce0008000f00 */
[----:B------:R-:W-:-:S07]  /*0100*/  LEPC R20, `(.L_x_0) ;  /* 0x000000001014794e */ /* 0x000fce0000000000 */
[----:B-1----:R-:W-:Y:S05]  /*0110*/  CALL.ABS.NOINC R2 ;  /* 0x0000000002007343 */ /* 0x002fea0003c00000 */
.L_x_0:
[----:B------:R-:W-:Y:S05]  /*0120*/  EXIT ;  /* 0x000000000000794d */ /* 0x000fea0003800000 */
.L_x_1:
[----:B------:R-:W-:-:S00]  /*0130*/  BRA `(.L_x_1) ;  /* 0xfffffffc00fc7947 */ /* 0x000fc0000383ffff */
[----:B------:R-:W-:-:S00]  /*0140*/  NOP ;  /* 0x0000000000007918 */ /* 0x000fc00000000000 */
        /* <DEDUP_REMOVED lines=11> */
.L_x_2:


//--------------------- .nv.global.init           --------------------------
	.section	.nv.global.init,"aw",@progbits
.nv.global.init:
	.type		$str,@object
	.size		$str,(.L_0 - $str)
$str:
        /*0000*/ 	.byte	0x43, 0x75, 0x72, 0x72, 0x65, 0x6e, 0x74, 0x20, 0x49, 0x74, 0x65, 0x72, 0x61, 0x74, 0x69, 0x6f
        /*0010*/ 	.byte	0x6e, 0x20, 0x4e, 0x75, 0x6d, 0x62, 0x65, 0x72, 0x3a, 0x20, 0x25, 0x64, 0x0a, 0x00
.L_0:


//--------------------- .nv.shared.reserved.0     --------------------------
	.section	.nv.shared.reserved.0,"aw",@nobits
	.weak		__nv_reservedSMEM_offset_0_alias
	.size		__nv_reservedSMEM_offset_0_alias, 0, 64
	.other		__nv_reservedSMEM_offset_0_alias,@"STO_CUDA_RESERVED_SHARED STV_DEFAULT"
__nv_reservedSMEM_offset_0_alias:
	.zero		0
	.zero		64


//--------------------- .nv.constant0._Z17parallel_for_loopv --------------------------
	.section	.nv.constant0._Z17parallel_for_loopv,"a",@progbits
	.sectionflags	@""
	.align	4
.nv.constant0._Z17parallel_for_loopv:
	.zero		896


//--------------------- SYMBOLS --------------------------

	.type		.nv.reservedSmem.offset0,@object
	.size		.nv.reservedSmem.offset0,0x4
	.type		vprintf,@function
